//
// Generated by NVIDIA NVVM Compiler
//
// Compiler Build ID: CL-36424714
// Cuda compilation tools, release 13.0, V13.0.88
// Based on NVVM 20.0.0
//

.version 9.0
.target sm_100
.address_size 64

	// .globl	_Z12vecMulKernelPfS_S_i

.visible .entry _Z12vecMulKernelPfS_S_i(
	.param .u64 .ptr .align 1 _Z12vecMulKernelPfS_S_i_param_0,
	.param .u64 .ptr .align 1 _Z12vecMulKernelPfS_S_i_param_1,
	.param .u64 .ptr .align 1 _Z12vecMulKernelPfS_S_i_param_2,
	.param .u32 _Z12vecMulKernelPfS_S_i_param_3
)
{
	.reg .pred 	%p<2>;
	.reg .b32 	%r<6>;
	.reg .b32 	%f<4>;
	.reg .b64 	%rd<11>;

	ld.param.u64 	%rd1, [_Z12vecMulKernelPfS_S_i_param_0];
	ld.param.u64 	%rd2, [_Z12vecMulKernelPfS_S_i_param_1];
	ld.param.u64 	%rd3, [_Z12vecMulKernelPfS_S_i_param_2];
	ld.param.u32 	%r2, [_Z12vecMulKernelPfS_S_i_param_3];
	mov.u32 	%r3, %tid.x;
	mov.u32 	%r4, %ntid.x;
	mov.u32 	%r5, %ctaid.x;
	mad.lo.s32 	%r1, %r4, %r5, %r3;
	setp.ge.s32 	%p1, %r1, %r2;
	@%p1 bra 	$L__BB0_2;
	cvta.to.global.u64 	%rd4, %rd1;
	cvta.to.global.u64 	%rd5, %rd2;
	cvta.to.global.u64 	%rd6, %rd3;
	mul.wide.s32 	%rd7, %r1, 4;
	add.s64 	%rd8, %rd4, %rd7;
	ld.global.f32 	%f1, [%rd8];
	add.s64 	%rd9, %rd5, %rd7;
	ld.global.f32 	%f2, [%rd9];
	mul.f32 	%f3, %f1, %f2;
	add.s64 	%rd10, %rd6, %rd7;
	st.global.f32 	[%rd10], %f3;
$L__BB0_2:
	ret;

}


// ===== COMPILED SASS (sm_100) =====

	.target	sm_100

	.elftype	@"ET_EXEC"


//--------------------- .note.nv.tkinfo           --------------------------
	.section	.note.nv.tkinfo,"",@"SHT_NOTE"
	.sectionflags	@"SHF_NOTE_NV_TKINFO"
	.tkinfo
        /*0018*/ 	.word	0x00000002
        /*0030*/ 	.string	""
        /*0030*/ 	.string	"ptxas"
        /*0030*/ 	.string	"Cuda compilation tools, release 13.0, V13.0.88"
        /*0030*/ 	.string	"Build cuda_13.0.r13.0/compiler.36424714_0"
        /*0030*/ 	.string	"-arch sm_100 -m 64 "



//--------------------- .note.nv.cuinfo           --------------------------
	.section	.note.nv.cuinfo,"",@"SHT_NOTE"
	.sectionflags	@"SHF_NOTE_NV_CUINFO"
        /*0018*/ 	.short	0x0002
        /*001a*/ 	.short	0x0064
        /*001c*/ 	.short	0x0082
	.zero		2


//--------------------- .nv.info                  --------------------------
	.section	.nv.info,"",@"SHT_CUDA_INFO"
	.align	4


	//----- nvinfo : EIATTR_REGCOUNT
	.align		4
        /*0000*/ 	.byte	0x04, 0x2f
        /*0002*/ 	.short	(.L_1 - .L_0)
	.align		4
.L_0:
        /*0004*/ 	.word	index@(_Z12vecMulKernelPfS_S_i)
        /*0008*/ 	.word	0x0000000c


	//----- nvinfo : EIATTR_FRAME_SIZE
	.align		4
.L_1:
        /*000c*/ 	.byte	0x04, 0x11
        /*000e*/ 	.short	(.L_3 - .L_2)
	.align		4
.L_2:
        /*0010*/ 	.word	index@(_Z12vecMulKernelPfS_S_i)
        /*0014*/ 	.word	0x00000000


	//----- nvinfo : EIATTR_MIN_STACK_SIZE
	.align		4
.L_3:
        /*0018*/ 	.byte	0x04, 0x12
        /*001a*/ 	.short	(.L_5 - .L_4)
	.align		4
.L_4:
        /*001c*/ 	.word	index@(_Z12vecMulKernelPfS_S_i)
        /*0020*/ 	.word	0x00000000
.L_5:


//--------------------- .nv.compat                --------------------------
	.section	.nv.compat,"",@"SHT_CUDA_COMPAT_INFO"
	.align	4
        /*0000*/ 	.byte	0x02, 0x09, 0x00, 0x00, 0x02, 0x02, 0x01, 0x00, 0x02, 0x05, 0x05, 0x00, 0x03, 0x07, 0x01, 0x01
        /*0010*/ 	.byte	0x02, 0x03, 0x00, 0x00, 0x02, 0x06, 0x01, 0x00, 0x04, 0x0b, 0x08, 0x00, 0x09, 0x00, 0x00, 0x00
        /*0020*/ 	.byte	0x00, 0x00, 0x00, 0x00


//--------------------- .nv.info._Z12vecMulKernelPfS_S_i --------------------------
	.section	.nv.info._Z12vecMulKernelPfS_S_i,"",@"SHT_CUDA_INFO"
	.sectionflags	@""
	.align	4


	//----- nvinfo : EIATTR_CUDA_API_VERSION
	.align		4
        /*0000*/ 	.byte	0x04, 0x37
        /*0002*/ 	.short	(.L_7 - .L_6)
.L_6:
        /*0004*/ 	.word	0x00000082


	//----- nvinfo : EIATTR_KPARAM_INFO
	.align		4
.L_7:
        /*0008*/ 	.byte	0x04, 0x17
        /*000a*/ 	.short	(.L_9 - .L_8)
.L_8:
        /*000c*/ 	.word	0x00000000
        /*0010*/ 	.short	0x0003
        /*0012*/ 	.short	0x0018
        /*0014*/ 	.byte	0x00, 0xf0, 0x11, 0x00


	//----- nvinfo : EIATTR_KPARAM_INFO
	.align		4
.L_9:
        /*0018*/ 	.byte	0x04, 0x17
        /*001a*/ 	.short	(.L_11 - .L_10)
.L_10:
        /*001c*/ 	.word	0x00000000
        /*0020*/ 	.short	0x0002
        /*0022*/ 	.short	0x0010
        /*0024*/ 	.byte	0x00, 0xf5, 0x21, 0x00


	//----- nvinfo : EIATTR_KPARAM_INFO
	.align		4
.L_11:
        /*0028*/ 	.byte	0x04, 0x17
        /*002a*/ 	.short	(.L_13 - .L_12)
.L_12:
        /*002c*/ 	.word	0x00000000
        /*0030*/ 	.short	0x0001
        /*0032*/ 	.short	0x0008
        /*0034*/ 	.byte	0x00, 0xf5, 0x21, 0x00


	//----- nvinfo : EIATTR_KPARAM_INFO
	.align		4
.L_13:
        /*0038*/ 	.byte	0x04, 0x17
        /*003a*/ 	.short	(.L_15 - .L_14)
.L_14:
        /*003c*/ 	.word	0x00000000
        /*0040*/ 	.short	0x0000
        /*0042*/ 	.short	0x0000
        /*0044*/ 	.byte	0x00, 0xf5, 0x21, 0x00


	//----- nvinfo : EIATTR_SPARSE_MMA_MASK
	.align		4
.L_15:
        /*0048*/ 	.byte	0x03, 0x50
        /*004a*/ 	.short	0x0000


	//----- nvinfo : EIATTR_MAXREG_COUNT
	.align		4
        /*004c*/ 	.byte	0x03, 0x1b
        /*004e*/ 	.short	0x00ff


	//----- nvinfo : EIATTR_MERCURY_ISA_VERSION
	.align		4
        /*0050*/ 	.byte	0x03, 0x5f
        /*0052*/ 	.short	0x0101


	//----- nvinfo : EIATTR_VRC_CTA_INIT_COUNT
	.align		4
        /*0054*/ 	.byte	0x02, 0x4a
	.zero		1
	.zero		1


	//----- nvinfo : EIATTR_EXIT_INSTR_OFFSETS
	.align		4
        /*0058*/ 	.byte	0x04, 0x1c
        /*005a*/ 	.short	(.L_17 - .L_16)


	//   ....[0]....
.L_16:
        /*005c*/ 	.word	0x00000070


	//   ....[1]....
        /*0060*/ 	.word	0x00000130


	//----- nvinfo : EIATTR_CBANK_PARAM_SIZE
	.align		4
.L_17:
        /*0064*/ 	.byte	0x03, 0x19
        /*0066*/ 	.short	0x001c


	//----- nvinfo : EIATTR_PARAM_CBANK
	.align		4
        /*0068*/ 	.byte	0x04, 0x0a
        /*006a*/ 	.short	(.L_19 - .L_18)
	.align		4
.L_18:
        /*006c*/ 	.word	index@(.nv.constant0._Z12vecMulKernelPfS_S_i)
        /*0070*/ 	.short	0x0380
        /*0072*/ 	.short	0x001c


	//----- nvinfo : EIATTR_SW_WAR
	.align		4
.L_19:
        /*0074*/ 	.byte	0x04, 0x36
        /*0076*/ 	.short	(.L_21 - .L_20)
.L_20:
        /*0078*/ 	.word	0x00000008
.L_21:


//--------------------- .nv.callgraph             --------------------------
	.section	.nv.callgraph,"",@"SHT_CUDA_CALLGRAPH"
	.align	4
	.sectionentsize	8
	.align		4
        /*0000*/ 	.word	0x00000000
	.align		4
        /*0004*/ 	.word	0xffffffff
	.align		4
        /*0008*/ 	.word	0x00000000
	.align		4
        /*000c*/ 	.word	0xfffffffe
	.align		4
        /*0010*/ 	.word	0x00000000
	.align		4
        /*0014*/ 	.word	0xfffffffd
	.align		4
        /*0018*/ 	.word	0x00000000
	.align		4
        /*001c*/ 	.word	0xfffffffc


//--------------------- .text._Z12vecMulKernelPfS_S_i --------------------------
	.section	.text._Z12vecMulKernelPfS_S_i,"ax",@progbits
	.align	128
        .global         _Z12vecMulKernelPfS_S_i
        .type           _Z12vecMulKernelPfS_S_i,@function
        .size           _Z12vecMulKernelPfS_S_i,(.L_x_1 - _Z12vecMulKernelPfS_S_i)
        .other          _Z12vecMulKernelPfS_S_i,@"STO_CUDA_ENTRY STV_DEFAULT"
_Z12vecMulKernelPfS_S_i:
.text._Z12vecMulKernelPfS_S_i:
[----:B------:R-:W-:Y:S01]  /*0000*/  LDC R1, c[0x0][0x37c] ;  /* 0x0000df00ff017b82 */ /* 0x000fe20000000800 */
[----:B------:R-:W0:Y:S01]  /*0010*/  S2R R9, SR_TID.X ;  /* 0x0000000000097919 */ /* 0x000e220000002100 */
[----:B------:R-:W0:Y:S01]  /*0020*/  LDCU UR4, c[0x0][0x360] ;  /* 0x00006c00ff0477ac */ /* 0x000e220008000800 */
[----:B------:R-:W0:Y:S01]  /*0030*/  S2R R0, SR_CTAID.X ;  /* 0x0000000000007919 */ /* 0x000e220000002500 */
[----:B------:R-:W1:Y:S01]  /*0040*/  LDCU UR5, c[0x0][0x398] ;  /* 0x00007300ff0577ac */ /* 0x000e620008000800 */
[----:B0-----:R-:W-:-:S05]  /*0050*/  IMAD R9, R0, UR4, R9 ;  /* 0x0000000400097c24 */ /* 0x001fca000f8e0209 */
[----:B-1----:R-:W-:-:S13]  /*0060*/  ISETP.GE.AND P0, PT, R9, UR5, PT ;  /* 0x0000000509007c0c */ /* 0x002fda000bf06270 */
[----:B------:R-:W-:Y:S05]  /*0070*/  @P0 EXIT ;  /* 0x000000000000094d */ /* 0x000fea0003800000 */
[----:B------:R-:W0:Y:S01]  /*0080*/  LDC.64 R2, c[0x0][0x380] ;  /* 0x0000e000ff027b82 */ /* 0x000e220000000a00 */
[----:B------:R-:W1:Y:S07]  /*0090*/  LDCU.64 UR4, c[0x0][0x358] ;  /* 0x00006b00ff0477ac */ /* 0x000e6e0008000a00 */
[----:B------:R-:W2:Y:S08]  /*00a0*/  LDC.64 R4, c[0x0][0x388] ;  /* 0x0000e200ff047b82 */ /* 0x000eb00000000a00 */
[----:B------:R-:W3:Y:S01]  /*00b0*/  LDC.64 R6, c[0x0][0x390] ;  /* 0x0000e400ff067b82 */ /* 0x000ee20000000a00 */
[----:B0-----:R-:W-:-:S06]  /*00c0*/  IMAD.WIDE R2, R9, 0x4, R2 ;  /* 0x0000000409027825 */ /* 0x001fcc00078e0202 */
[----:B-1----:R-:W4:Y:S01]  /*00d0*/  LDG.E R2, desc[UR4][R2.64] ;  /* 0x0000000402027981 */ /* 0x002f22000c1e1900 */
[----:B--2---:R-:W-:-:S06]  /*00e0*/  IMAD.WIDE R4, R9, 0x4, R4 ;  /* 0x0000000409047825 */ /* 0x004fcc00078e0204 */
[----:B------:R-:W4:Y:S01]  /*00f0*/  LDG.E R5, desc[UR4][R4.64] ;  /* 0x0000000404057981 */ /* 0x000f22000c1e1900 */
[----:B---3--:R-:W-:-:S04]  /*0100*/  IMAD.WIDE R6, R9, 0x4, R6 ;  /* 0x0000000409067825 */ /* 0x008fc800078e0206 */
[----:B----4-:R-:W-:-:S05]  /*0110*/  FMUL R9, R2, R5 ;  /* 0x0000000502097220 */ /* 0x010fca0000400000 */
[----:B------:R-:W-:Y:S01]  /*0120*/  STG.E desc[UR4][R6.64], R9 ;  /* 0x0000000906007986 */ /* 0x000fe2000c101904 */
[----:B------:R-:W-:Y:S05]  /*0130*/  EXIT ;  /* 0x000000000000794d */ /* 0x000fea0003800000 */
.L_x_0:
[----:B------:R-:W-:-:S00]  /*0140*/  BRA `(.L_x_0) ;  /* 0xfffffffc00fc7947 */ /* 0x000fc0000383ffff */
[----:B------:R-:W-:-:S00]  /*0150*/  NOP ;  /* 0x0000000000007918 */ /* 0x000fc00000000000 */
        /* <DEDUP_REMOVED lines=10> */
.L_x_1:


//--------------------- .nv.shared.reserved.0     --------------------------
	.section	.nv.shared.reserved.0,"aw",@nobits
	.weak		__nv_reservedSMEM_offset_0_alias
	.size		__nv_reservedSMEM_offset_0_alias, 0, 64
	.other		__nv_reservedSMEM_offset_0_alias,@"STO_CUDA_RESERVED_SHARED STV_DEFAULT"
__nv_reservedSMEM_offset_0_alias:
	.zero		0
	.zero		64


//--------------------- .nv.constant0._Z12vecMulKernelPfS_S_i --------------------------
	.section	.nv.constant0._Z12vecMulKernelPfS_S_i,"a",@progbits
	.sectionflags	@""
	.align	4
.nv.constant0._Z12vecMulKernelPfS_S_i:
	.zero		924


//--------------------- SYMBOLS --------------------------

	.type		.nv.reservedSmem.offset0,@object
	.size		.nv.reservedSmem.offset0,0x4
